	.headerflags	@"EF_CUDA_TEXMODE_UNIFIED EF_CUDA_64BIT_ADDRESS EF_CUDA_ACCELERATORS EF_CUDA_SM90 EF_CUDA_VIRTUAL_SM(EF_CUDA_SM90)"
	.elftype	@"ET_EXEC"


//--------------------- .nv.info                  --------------------------
	.section	.nv.info,"",@"SHT_CUDA_INFO"
	.align	4


	//----- nvinfo : EIATTR_REGCOUNT
	.align		4
        /*0000*/ 	.byte	0x04, 0x2f
        /*0002*/ 	.short	(.L_1 - .L_0)
	.align		4
.L_0:
        /*0004*/ 	.word	index@(triton_poi_fused__unsafe_index_add_mul_sub_27)
        /*0008*/ 	.word	0x00000019


	//----- nvinfo : EIATTR_MIN_STACK_SIZE
	.align		4
.L_1:
        /*000c*/ 	.byte	0x04, 0x12
        /*000e*/ 	.short	(.L_3 - .L_2)
	.align		4
.L_2:
        /*0010*/ 	.word	index@(triton_poi_fused__unsafe_index_add_mul_sub_27)
        /*0014*/ 	.word	0x00000000


	//----- nvinfo : EIATTR_FRAME_SIZE
	.align		4
.L_3:
        /*0018*/ 	.byte	0x04, 0x11
        /*001a*/ 	.short	(.L_5 - .L_4)
	.align		4
.L_4:
        /*001c*/ 	.word	index@(triton_poi_fused__unsafe_index_add_mul_sub_27)
        /*0020*/ 	.word	0x00000000


	//----- nvinfo : EIATTR_MIN_STACK_SIZE
	.align		4
.L_5:
        /*0024*/ 	.byte	0x04, 0x12
        /*0026*/ 	.short	(.L_7 - .L_6)
	.align		4
.L_6:
        /*0028*/ 	.word	index@(triton_poi_fused__unsafe_index_add_mul_sub_27)
        /*002c*/ 	.word	0x00000000
.L_7:


//--------------------- .nv.info.triton_poi_fused__unsafe_index_add_mul_sub_27 --------------------------
	.section	.nv.info.triton_poi_fused__unsafe_index_add_mul_sub_27,"",@"SHT_CUDA_INFO"
	.sectionflags	@""
	.align	4


	//----- nvinfo : EIATTR_CUDA_API_VERSION
	.align		4
        /*0000*/ 	.byte	0x04, 0x37
        /*0002*/ 	.short	(.L_9 - .L_8)
.L_8:
        /*0004*/ 	.word	0x0000007c


	//----- nvinfo : EIATTR_KPARAM_INFO
	.align		4
.L_9:
        /*0008*/ 	.byte	0x04, 0x17
        /*000a*/ 	.short	(.L_11 - .L_10)
.L_10:
        /*000c*/ 	.word	0x00000000
        /*0010*/ 	.short	0x0006
        /*0012*/ 	.short	0x0030
        /*0014*/ 	.byte	0x00, 0xf0, 0x11, 0x00


	//----- nvinfo : EIATTR_KPARAM_INFO
	.align		4
.L_11:
        /*0018*/ 	.byte	0x04, 0x17
        /*001a*/ 	.short	(.L_13 - .L_12)
.L_12:
        /*001c*/ 	.word	0x00000000
        /*0020*/ 	.short	0x0005
        /*0022*/ 	.short	0x0028
        /*0024*/ 	.byte	0x00, 0xf4, 0x21, 0x00


	//----- nvinfo : EIATTR_KPARAM_INFO
	.align		4
.L_13:
        /*0028*/ 	.byte	0x04, 0x17
        /*002a*/ 	.short	(.L_15 - .L_14)
.L_14:
        /*002c*/ 	.word	0x00000000
        /*0030*/ 	.short	0x0004
        /*0032*/ 	.short	0x0020
        /*0034*/ 	.byte	0x00, 0xf4, 0x21, 0x00


	//----- nvinfo : EIATTR_KPARAM_INFO
	.align		4
.L_15:
        /*0038*/ 	.byte	0x04, 0x17
        /*003a*/ 	.short	(.L_17 - .L_16)
.L_16:
        /*003c*/ 	.word	0x00000000
        /*0040*/ 	.short	0x0003
        /*0042*/ 	.short	0x0018
        /*0044*/ 	.byte	0x00, 0xf4, 0x21, 0x00


	//----- nvinfo : EIATTR_KPARAM_INFO
	.align		4
.L_17:
        /*0048*/ 	.byte	0x04, 0x17
        /*004a*/ 	.short	(.L_19 - .L_18)
.L_18:
        /*004c*/ 	.word	0x00000000
        /*0050*/ 	.short	0x0002
        /*0052*/ 	.short	0x0010
        /*0054*/ 	.byte	0x00, 0xf4, 0x21, 0x00


	//----- nvinfo : EIATTR_KPARAM_INFO
	.align		4
.L_19:
        /*0058*/ 	.byte	0x04, 0x17
        /*005a*/ 	.short	(.L_21 - .L_20)
.L_20:
        /*005c*/ 	.word	0x00000000
        /*0060*/ 	.short	0x0001
        /*0062*/ 	.short	0x0008
        /*0064*/ 	.byte	0x00, 0xf4, 0x21, 0x00


	//----- nvinfo : EIATTR_KPARAM_INFO
	.align		4
.L_21:
        /*0068*/ 	.byte	0x04, 0x17
        /*006a*/ 	.short	(.L_23 - .L_22)
.L_22:
        /*006c*/ 	.word	0x00000000
        /*0070*/ 	.short	0x0000
        /*0072*/ 	.short	0x0000
        /*0074*/ 	.byte	0x00, 0xf4, 0x21, 0x00


	//----- nvinfo : EIATTR_SPARSE_MMA_MASK
	.align		4
.L_23:
        /*0078*/ 	.byte	0x03, 0x50
        /*007a*/ 	.short	0x0000


	//----- nvinfo : EIATTR_MAXREG_COUNT
	.align		4
        /*007c*/ 	.byte	0x03, 0x1b
        /*007e*/ 	.short	0x00ff


	//----- nvinfo : EIATTR_EXIT_INSTR_OFFSETS
	.align		4
        /*0080*/ 	.byte	0x04, 0x1c
        /*0082*/ 	.short	(.L_25 - .L_24)


	//   ....[0]....
.L_24:
        /*0084*/ 	.word	0x000004e0


	//----- nvinfo : EIATTR_REQNTID
	.align		4
.L_25:
        /*0088*/ 	.byte	0x04, 0x10
        /*008a*/ 	.short	(.L_27 - .L_26)
.L_26:
        /*008c*/ 	.word	0x00000100
        /*0090*/ 	.word	0x00000001
        /*0094*/ 	.word	0x00000001


	//----- nvinfo : EIATTR_CBANK_PARAM_SIZE
	.align		4
.L_27:
        /*0098*/ 	.byte	0x03, 0x19
        /*009a*/ 	.short	0x0034


	//----- nvinfo : EIATTR_PARAM_CBANK
	.align		4
        /*009c*/ 	.byte	0x04, 0x0a
        /*009e*/ 	.short	(.L_29 - .L_28)
	.align		4
.L_28:
        /*00a0*/ 	.word	index@(.nv.constant0.triton_poi_fused__unsafe_index_add_mul_sub_27)
        /*00a4*/ 	.short	0x0210
        /*00a6*/ 	.short	0x0034


	//----- nvinfo : EIATTR_SW_WAR
	.align		4
.L_29:
        /*00a8*/ 	.byte	0x04, 0x36
        /*00aa*/ 	.short	(.L_31 - .L_30)
.L_30:
        /*00ac*/ 	.word	0x00000008
.L_31:


//--------------------- .nv.callgraph             --------------------------
	.section	.nv.callgraph,"",@"SHT_CUDA_CALLGRAPH"
	.align	4
	.sectionentsize	8
	.align		4
        /*0000*/ 	.word	0x00000000
	.align		4
        /*0004*/ 	.word	0xffffffff
	.align		4
        /*0008*/ 	.word	0x00000000
	.align		4
        /*000c*/ 	.word	0xfffffffe
	.align		4
        /*0010*/ 	.word	0x00000000
	.align		4
        /*0014*/ 	.word	0xfffffffd
	.align		4
        /*0018*/ 	.word	0x00000000
	.align		4
        /*001c*/ 	.word	0xfffffffc


//--------------------- .text.triton_poi_fused__unsafe_index_add_mul_sub_27 --------------------------
	.section	.text.triton_poi_fused__unsafe_index_add_mul_sub_27,"ax",@progbits
	.align	128
        .global         triton_poi_fused__unsafe_index_add_mul_sub_27
        .type           triton_poi_fused__unsafe_index_add_mul_sub_27,@function
        .size           triton_poi_fused__unsafe_index_add_mul_sub_27,(.L_x_1 - triton_poi_fused__unsafe_index_add_mul_sub_27)
        .other          triton_poi_fused__unsafe_index_add_mul_sub_27,@"STO_CUDA_ENTRY STV_DEFAULT"
triton_poi_fused__unsafe_index_add_mul_sub_27:
.text.triton_poi_fused__unsafe_index_add_mul_sub_27:
[----:B------:R-:W-:Y:S01]  /*0000*/  LDC R1, c[0x0][0x28] ;  /* 0x00000a00ff017b82 */ /* 0x000fe20000000800 */
[----:B------:R-:W1:Y:S07]  /*0010*/  S2R R0, SR_TID.X ;  /* 0x0000000000007919 */ /* 0x000e6e0000002100 */
[----:B------:R-:W2:Y:S01]  /*0020*/  LDC.64 R14, c[0x0][0x210] ;  /* 0x00008400ff0e7b82 */ /* 0x000ea20000000a00 */
[----:B------:R-:W-:Y:S01]  /*0030*/  ULDC.64 UR4, c[0x0][0x208] ;  /* 0x0000820000047ab9 */ /* 0x000fe20000000a00 */
[----:B------:R-:W-:Y:S01]  /*0040*/  ULDC.64 UR6, c[0x0][0x220] ;  /* 0x0000880000067ab9 */ /* 0x000fe20000000a00 */
[----:B------:R-:W3:Y:S05]  /*0050*/  S2R R3, SR_CTAID.X ;  /* 0x0000000000037919 */ /* 0x000eea0000002500 */
[----:B------:R-:W4:Y:S01]  /*0060*/  LDC.64 R8, c[0x0][0x218] ;  /* 0x00008600ff087b82 */ /* 0x000f220000000a00 */
[----:B-1----:R-:W-:-:S05]  /*0070*/  IMAD.SHL.U32 R0, R0, 0x2, RZ ;  /* 0x0000000200007824 */ /* 0x002fca00078e00ff */
[----:B------:R-:W-:-:S05]  /*0080*/  LOP3.LUT R0, R0, 0x1fe, RZ, 0xc0, !PT ;  /* 0x000001fe00007812 */ /* 0x000fca00078ec0ff */
[----:B---3--:R-:W-:-:S05]  /*0090*/  IMAD R0, R3, 0x200, R0 ;  /* 0x0000020003007824 */ /* 0x008fca00078e0200 */
[----:B------:R-:W-:-:S04]  /*00a0*/  SHF.R.S32.HI R5, RZ, 0x1f, R0 ;  /* 0x0000001fff057819 */ /* 0x000fc80000011400 */
[----:B------:R-:W-:-:S04]  /*00b0*/  LEA.HI R2, R5, R0, RZ, 0x6 ;  /* 0x0000000005027211 */ /* 0x000fc800078f30ff */
[----:B------:R-:W-:Y:S02]  /*00c0*/  SHF.R.S32.HI R4, RZ, 0x6, R2 ;  /* 0x00000006ff047819 */ /* 0x000fe40000011402 */
[----:B------:R-:W-:Y:S02]  /*00d0*/  LOP3.LUT R7, R2, 0xffffffc0, RZ, 0xc0, !PT ;  /* 0xffffffc002077812 */ /* 0x000fe400078ec0ff */
[----:B------:R-:W-:-:S04]  /*00e0*/  LEA.HI R5, R4, R4, RZ, 0x6 ;  /* 0x0000000404057211 */ /* 0x000fc800078f30ff */
[----:B------:R-:W-:-:S05]  /*00f0*/  LOP3.LUT R5, R5, 0xffffffc0, RZ, 0xc0, !PT ;  /* 0xffffffc005057812 */ /* 0x000fca00078ec0ff */
[----:B------:R-:W-:-:S04]  /*0100*/  IMAD.IADD R5, R4, 0x1, -R5 ;  /* 0x0000000104057824 */ /* 0x000fc800078e0a05 */
[----:B--2---:R-:W-:Y:S02]  /*0110*/  IMAD.WIDE R14, R5, 0x8, R14 ;  /* 0x00000008050e7825 */ /* 0x004fe400078e020e */
[----:B------:R-:W1:Y:S04]  /*0120*/  LDC.64 R4, c[0x0][0x228] ;  /* 0x00008a00ff047b82 */ /* 0x000e680000000a00 */
[----:B------:R-:W2:Y:S01]  /*0130*/  LDG.E.EL.64 R14, desc[UR4][R14.64] ;  /* 0x000000040e0e7981 */ /* 0x000ea2000c2e1b00 */
[----:B------:R-:W-:-:S04]  /*0140*/  IMAD.IADD R12, R0, 0x1, -R7 ;  /* 0x00000001000c7824 */ /* 0x000fc800078e0a07 */
[----:B----4-:R-:W-:-:S06]  /*0150*/  IMAD.WIDE R8, R12, 0x8, R8 ;  /* 0x000000080c087825 */ /* 0x010fcc00078e0208 */
[----:B------:R-:W3:Y:S01]  /*0160*/  LDG.E.EL.128 R8, desc[UR4][R8.64] ;  /* 0x0000000408087981 */ /* 0x000ee2000c2e1d00 */
[----:B-1----:R-:W-:-:S06]  /*0170*/  IMAD.WIDE R4, R12, 0x8, R4 ;  /* 0x000000080c047825 */ /* 0x002fcc00078e0204 */
[----:B------:R-:W4:Y:S01]  /*0180*/  LDG.E.EL.128 R4, desc[UR4][R4.64] ;  /* 0x0000000404047981 */ /* 0x000f22000c2e1d00 */
[----:B------:R-:W-:-:S04]  /*0190*/  SHF.R.S32.HI R3, RZ, 0x16, R3 ;  /* 0x00000016ff037819 */ /* 0x000fc80000011403 */
[----:B------:R-:W-:-:S04]  /*01a0*/  SGXT R3, R3, 0x1 ;  /* 0x000000010303781a */ /* 0x000fc80000000200 */
[----:B------:R-:W-:Y:S02]  /*01b0*/  LEA.HI R3, R3, R0, RZ, 0xc ;  /* 0x0000000003037211 */ /* 0x000fe400078f60ff */
[----:B--2---:R-:W-:-:S04]  /*01c0*/  SHF.R.U32.HI R13, RZ, 0x1a, R15 ;  /* 0x0000001aff0d7819 */ /* 0x004fc8000001160f */
[----:B------:R-:W-:-:S04]  /*01d0*/  LOP3.LUT R13, R13, 0x20, RZ, 0xc0, !PT ;  /* 0x000000200d0d7812 */ /* 0x000fc800078ec0ff */
[----:B------:R-:W-:Y:S02]  /*01e0*/  IADD3 R16, P0, R14, R13, RZ ;  /* 0x0000000d0e107210 */ /* 0x000fe40007f1e0ff */
[----:B---3--:R-:W-:-:S03]  /*01f0*/  SHF.R.U32.HI R19, RZ, 0x18, R9 ;  /* 0x00000018ff137819 */ /* 0x008fc60000011609 */
[----:B------:R-:W-:Y:S01]  /*0200*/  IMAD.X R13, RZ, RZ, R15, P0 ;  /* 0x000000ffff0d7224 */ /* 0x000fe200000e060f */
[----:B------:R-:W-:Y:S01]  /*0210*/  LEA R2, P0, R8, UR6, 0x2 ;  /* 0x0000000608027c11 */ /* 0x000fe2000f8010ff */
[----:B------:R-:W-:Y:S01]  /*0220*/  IMAD.SHL.U32 R14, R16, 0x80, RZ ;  /* 0x00000080100e7824 */ /* 0x000fe200078e00ff */
[----:B------:R-:W-:Y:S02]  /*0230*/  SHF.R.U32.HI R15, RZ, 0x18, R11 ;  /* 0x00000018ff0f7819 */ /* 0x000fe4000001160b */
[----:B------:R-:W-:Y:S02]  /*0240*/  LEA R17, P1, R10, UR6, 0x2 ;  /* 0x000000060a117c11 */ /* 0x000fe4000f8210ff */
[----:B------:R-:W-:Y:S02]  /*0250*/  LEA.HI.X R18, R8, UR7, R9, 0x2, P0 ;  /* 0x0000000708127c11 */ /* 0x000fe400080f1409 */
[----:B------:R-:W-:Y:S02]  /*0260*/  SHF.L.U64.HI R13, R16, 0x7, R13 ;  /* 0x00000007100d7819 */ /* 0x000fe4000001020d */
[----:B------:R-:W-:-:S02]  /*0270*/  LOP3.LUT R15, R15, 0x80, RZ, 0xc0, !PT ;  /* 0x000000800f0f7812 */ /* 0x000fc400078ec0ff */
[----:B----4-:R-:W-:Y:S02]  /*0280*/  LEA R9, P4, R4, UR6, 0x2 ;  /* 0x0000000604097c11 */ /* 0x010fe4000f8810ff */
[----:B------:R-:W-:Y:S02]  /*0290*/  LEA.HI.X R16, R10, UR7, R11, 0x2, P1 ;  /* 0x000000070a107c11 */ /* 0x000fe400088f140b */
[--C-:B------:R-:W-:Y:S02]  /*02a0*/  SHF.R.U32.HI R11, RZ, 0x18, R5.reuse ;  /* 0x00000018ff0b7819 */ /* 0x100fe40000011605 */
[----:B------:R-:W-:Y:S02]  /*02b0*/  LEA.HI.X R20, R4, UR7, R5, 0x2, P4 ;  /* 0x0000000704147c11 */ /* 0x000fe4000a0f1405 */
[----:B------:R-:W1:Y:S01]  /*02c0*/  LDC.64 R4, c[0x0][0x230] ;  /* 0x00008c00ff047b82 */ /* 0x000e620000000a00 */
[----:B------:R-:W-:Y:S02]  /*02d0*/  IADD3 R8, P2, P3, R14, R17, R15 ;  /* 0x000000110e087210 */ /* 0x000fe40007b5e00f */
[----:B------:R-:W-:-:S02]  /*02e0*/  LOP3.LUT R19, R19, 0x80, RZ, 0xc0, !PT ;  /* 0x0000008013137812 */ /* 0x000fc400078ec0ff */
[----:B------:R-:W-:Y:S02]  /*02f0*/  LEA R15, P4, R6, UR6, 0x2 ;  /* 0x00000006060f7c11 */ /* 0x000fe4000f8810ff */
[----:B------:R-:W-:Y:S02]  /*0300*/  SHF.R.U32.HI R10, RZ, 0x18, R7 ;  /* 0x00000018ff0a7819 */ /* 0x000fe40000011607 */
[----:B------:R-:W-:Y:S02]  /*0310*/  LOP3.LUT R11, R11, 0x80, RZ, 0xc0, !PT ;  /* 0x000000800b0b7812 */ /* 0x000fe400078ec0ff */
[----:B------:R-:W-:Y:S02]  /*0320*/  IADD3 R2, P0, P1, R14, R2, R19 ;  /* 0x000000020e027210 */ /* 0x000fe4000791e013 */
[----:B------:R-:W-:Y:S02]  /*0330*/  LEA.HI.X R22, R6, UR7, R7, 0x2, P4 ;  /* 0x0000000706167c11 */ /* 0x000fe4000a0f1407 */
[----:B------:R-:W-:-:S02]  /*0340*/  LOP3.LUT R7, R10, 0x80, RZ, 0xc0, !PT ;  /* 0x000000800a077812 */ /* 0x000fc400078ec0ff */
[C---:B------:R-:W-:Y:S02]  /*0350*/  IADD3 R6, P4, P5, R14.reuse, R9, R11 ;  /* 0x000000090e067210 */ /* 0x040fe40007d9e00b */
[----:B------:R-:W-:Y:S02]  /*0360*/  SHF.R.S32.HI R11, RZ, 0xc, R3 ;  /* 0x0000000cff0b7819 */ /* 0x000fe40000011403 */
[----:B------:R-:W-:Y:S02]  /*0370*/  IADD3.X R3, R13, R18, RZ, P0, P1 ;  /* 0x000000120d037210 */ /* 0x000fe400007e24ff */
[----:B------:R-:W-:Y:S01]  /*0380*/  IADD3 R10, P0, P1, R14, R15, R7 ;  /* 0x0000000f0e0a7210 */ /* 0x000fe2000791e007 */
[----:B------:R-:W-:Y:S01]  /*0390*/  IMAD.SHL.U32 R15, R11, 0x400, RZ ;  /* 0x000004000b0f7824 */ /* 0x000fe200078e00ff */
[C---:B------:R-:W-:Y:S02]  /*03a0*/  IADD3.X R9, R13.reuse, R16, RZ, P2, P3 ;  /* 0x000000100d097210 */ /* 0x040fe400017e64ff */
[----:B------:R-:W-:Y:S01]  /*03b0*/  IADD3.X R7, R13, R20, RZ, P4, P5 ;  /* 0x000000140d077210 */ /* 0x000fe200027ea4ff */
[----:B------:R-:W-:Y:S01]  /*03c0*/  IMAD.WIDE R2, R15, 0x4, R2 ;  /* 0x000000040f027825 */ /* 0x000fe200078e0202 */
[----:B------:R-:W-:-:S03]  /*03d0*/  IADD3.X R11, R13, R22, RZ, P0, P1 ;  /* 0x000000160d0b7210 */ /* 0x000fc600007e24ff */
[C---:B------:R-:W-:Y:S02]  /*03e0*/  IMAD.WIDE R8, R15.reuse, 0x4, R8 ;  /* 0x000000040f087825 */ /* 0x040fe400078e0208 */
[----:B------:R-:W2:Y:S02]  /*03f0*/  LDG.E.EL R3, desc[UR4][R2.64] ;  /* 0x0000000402037981 */ /* 0x000ea4000c2e1900 */
[C---:B------:R-:W-:Y:S02]  /*0400*/  IMAD.WIDE R6, R15.reuse, 0x4, R6 ;  /* 0x000000040f067825 */ /* 0x040fe400078e0206 */
[----:B------:R-:W3:Y:S02]  /*0410*/  LDG.E.EL R8, desc[UR4][R8.64] ;  /* 0x0000000408087981 */ /* 0x000ee4000c2e1900 */
[----:B------:R-:W-:Y:S02]  /*0420*/  IMAD.WIDE R10, R15, 0x4, R10 ;  /* 0x000000040f0a7825 */ /* 0x000fe400078e020a */
[----:B------:R-:W2:Y:S02]  /*0430*/  LDG.E.EL R6, desc[UR4][R6.64] ;  /* 0x0000000406067981 */ /* 0x000ea4000c2e1900 */
[----:B-1----:R-:W-:-:S02]  /*0440*/  IMAD.WIDE R4, R12, 0x4, R4 ;  /* 0x000000040c047825 */ /* 0x002fc400078e0204 */
[----:B------:R-:W3:Y:S01]  /*0450*/  LDG.E.EL R11, desc[UR4][R10.64] ;  /* 0x000000040a0b7981 */ /* 0x000ee2000c2e1900 */
[----:B------:R-:W1:Y:S03]  /*0460*/  LDC.64 R12, c[0x0][0x238] ;  /* 0x00008e00ff0c7b82 */ /* 0x000e660000000a00 */
[----:B------:R-:W4:Y:S01]  /*0470*/  LDG.E.EL.64 R4, desc[UR4][R4.64] ;  /* 0x0000000404047981 */ /* 0x000f22000c2e1b00 */
[----:B-1----:R-:W-:-:S04]  /*0480*/  IMAD.WIDE R12, R0, 0x4, R12 ;  /* 0x00000004000c7825 */ /* 0x002fc800078e020c */
[----:B--2---:R-:W-:Y:S01]  /*0490*/  FADD R14, -R3, R6 ;  /* 0x00000006030e7221 */ /* 0x004fe20000000100 */
[----:B---3--:R-:W-:-:S03]  /*04a0*/  FADD R15, -R8, R11 ;  /* 0x0000000b080f7221 */ /* 0x008fc60000000100 */
[----:B----4-:R-:W-:Y:S01]  /*04b0*/  FFMA R14, R4, R14, R3 ;  /* 0x0000000e040e7223 */ /* 0x010fe20000000003 */
[----:B------:R-:W-:-:S05]  /*04c0*/  FFMA R15, R5, R15, R8 ;  /* 0x0000000f050f7223 */ /* 0x000fca0000000008 */
[----:B------:R-:W-:Y:S01]  /*04d0*/  STG.E.64 desc[UR4][R12.64], R14 ;  /* 0x0000000e0c007986 */ /* 0x000fe2000c101b04 */
[----:B------:R-:W-:Y:S05]  /*04e0*/  EXIT ;  /* 0x000000000000794d */ /* 0x000fea0003800000 */
.L_x_0:
[----:B------:R-:W-:-:S00]  /*04f0*/  BRA `(.L_x_0) ;  /* 0xfffffffc00fc7947 */ /* 0x000fc0000383ffff */
[----:B------:R-:W-:-:S00]  /*0500*/  NOP ;  /* 0x0000000000007918 */ /* 0x000fc00000000000 */
[----:B------:R-:W-:-:S00]  /*0510*/  NOP ;  /* 0x0000000000007918 */ /* 0x000fc00000000000 */
[----:B------:R-:W-:-:S00]  /*0520*/  NOP ;  /* 0x0000000000007918 */ /* 0x000fc00000000000 */
[----:B------:R-:W-:-:S00]  /*0530*/  NOP ;  /* 0x0000000000007918 */ /* 0x000fc00000000000 */
[----:B------:R-:W-:-:S00]  /*0540*/  NOP ;  /* 0x0000000000007918 */ /* 0x000fc00000000000 */
[----:B------:R-:W-:-:S00]  /*0550*/  NOP ;  /* 0x0000000000007918 */ /* 0x000fc00000000000 */
[----:B------:R-:W-:-:S00]  /*0560*/  NOP ;  /* 0x0000000000007918 */ /* 0x000fc00000000000 */
[----:B------:R-:W-:-:S00]  /*0570*/  NOP ;  /* 0x0000000000007918 */ /* 0x000fc00000000000 */
.L_x_1:


//--------------------- .nv.constant0.triton_poi_fused__unsafe_index_add_mul_sub_27 --------------------------
	.section	.nv.constant0.triton_poi_fused__unsafe_index_add_mul_sub_27,"a",@progbits
	.sectionflags	@""
	.align	4
.nv.constant0.triton_poi_fused__unsafe_index_add_mul_sub_27:
	.zero		580
